	.headerflags	@"EF_CUDA_TEXMODE_UNIFIED EF_CUDA_64BIT_ADDRESS EF_CUDA_ACCELERATORS EF_CUDA_SM90 EF_CUDA_VIRTUAL_SM(EF_CUDA_SM90)"
	.elftype	@"ET_EXEC"


//--------------------- .nv.info                  --------------------------
	.section	.nv.info,"",@"SHT_CUDA_INFO"
	.align	4


	//----- nvinfo : EIATTR_REGCOUNT
	.align		4
        /*0000*/ 	.byte	0x04, 0x2f
        /*0002*/ 	.short	(.L_3 - .L_2)
	.align		4
.L_2:
        /*0004*/ 	.word	index@(triton_poi_fused__native_batch_norm_legit_no_training_mul_sigmoid_27)
        /*0008*/ 	.word	0x00000018


	//----- nvinfo : EIATTR_MIN_STACK_SIZE
	.align		4
.L_3:
        /*000c*/ 	.byte	0x04, 0x12
        /*000e*/ 	.short	(.L_5 - .L_4)
	.align		4
.L_4:
        /*0010*/ 	.word	index@(triton_poi_fused__native_batch_norm_legit_no_training_mul_sigmoid_27)
        /*0014*/ 	.word	0x00000000


	//----- nvinfo : EIATTR_FRAME_SIZE
	.align		4
.L_5:
        /*0018*/ 	.byte	0x04, 0x11
        /*001a*/ 	.short	(.L_7 - .L_6)
	.align		4
.L_6:
        /*001c*/ 	.word	index@(triton_poi_fused__native_batch_norm_legit_no_training_mul_sigmoid_27)
        /*0020*/ 	.word	0x00000000


	//----- nvinfo : EIATTR_MIN_STACK_SIZE
	.align		4
.L_7:
        /*0024*/ 	.byte	0x04, 0x12
        /*0026*/ 	.short	(.L_9 - .L_8)
	.align		4
.L_8:
        /*0028*/ 	.word	index@(triton_poi_fused__native_batch_norm_legit_no_training_mul_sigmoid_27)
        /*002c*/ 	.word	0x00000000
.L_9:


//--------------------- .nv.info.triton_poi_fused__native_batch_norm_legit_no_training_mul_sigmoid_27 --------------------------
	.section	.nv.info.triton_poi_fused__native_batch_norm_legit_no_training_mul_sigmoid_27,"",@"SHT_CUDA_INFO"
	.sectionflags	@""
	.align	4


	//----- nvinfo : EIATTR_CUDA_API_VERSION
	.align		4
        /*0000*/ 	.byte	0x04, 0x37
        /*0002*/ 	.short	(.L_11 - .L_10)
.L_10:
        /*0004*/ 	.word	0x0000007c


	//----- nvinfo : EIATTR_KPARAM_INFO
	.align		4
.L_11:
        /*0008*/ 	.byte	0x04, 0x17
        /*000a*/ 	.short	(.L_13 - .L_12)
.L_12:
        /*000c*/ 	.word	0x00000000
        /*0010*/ 	.short	0x0006
        /*0012*/ 	.short	0x0030
        /*0014*/ 	.byte	0x00, 0xf0, 0x11, 0x00


	//----- nvinfo : EIATTR_KPARAM_INFO
	.align		4
.L_13:
        /*0018*/ 	.byte	0x04, 0x17
        /*001a*/ 	.short	(.L_15 - .L_14)
.L_14:
        /*001c*/ 	.word	0x00000000
        /*0020*/ 	.short	0x0005
        /*0022*/ 	.short	0x0028
        /*0024*/ 	.byte	0x00, 0xf4, 0x21, 0x00


	//----- nvinfo : EIATTR_KPARAM_INFO
	.align		4
.L_15:
        /*0028*/ 	.byte	0x04, 0x17
        /*002a*/ 	.short	(.L_17 - .L_16)
.L_16:
        /*002c*/ 	.word	0x00000000
        /*0030*/ 	.short	0x0004
        /*0032*/ 	.short	0x0020
        /*0034*/ 	.byte	0x00, 0xf4, 0x21, 0x00


	//----- nvinfo : EIATTR_KPARAM_INFO
	.align		4
.L_17:
        /*0038*/ 	.byte	0x04, 0x17
        /*003a*/ 	.short	(.L_19 - .L_18)
.L_18:
        /*003c*/ 	.word	0x00000000
        /*0040*/ 	.short	0x0003
        /*0042*/ 	.short	0x0018
        /*0044*/ 	.byte	0x00, 0xf4, 0x21, 0x00


	//----- nvinfo : EIATTR_KPARAM_INFO
	.align		4
.L_19:
        /*0048*/ 	.byte	0x04, 0x17
        /*004a*/ 	.short	(.L_21 - .L_20)
.L_20:
        /*004c*/ 	.word	0x00000000
        /*0050*/ 	.short	0x0002
        /*0052*/ 	.short	0x0010
        /*0054*/ 	.byte	0x00, 0xf4, 0x21, 0x00


	//----- nvinfo : EIATTR_KPARAM_INFO
	.align		4
.L_21:
        /*0058*/ 	.byte	0x04, 0x17
        /*005a*/ 	.short	(.L_23 - .L_22)
.L_22:
        /*005c*/ 	.word	0x00000000
        /*0060*/ 	.short	0x0001
        /*0062*/ 	.short	0x0008
        /*0064*/ 	.byte	0x00, 0xf4, 0x21, 0x00


	//----- nvinfo : EIATTR_KPARAM_INFO
	.align		4
.L_23:
        /*0068*/ 	.byte	0x04, 0x17
        /*006a*/ 	.short	(.L_25 - .L_24)
.L_24:
        /*006c*/ 	.word	0x00000000
        /*0070*/ 	.short	0x0000
        /*0072*/ 	.short	0x0000
        /*0074*/ 	.byte	0x00, 0xf4, 0x21, 0x00


	//----- nvinfo : EIATTR_SPARSE_MMA_MASK
	.align		4
.L_25:
        /*0078*/ 	.byte	0x03, 0x50
        /*007a*/ 	.short	0x0000


	//----- nvinfo : EIATTR_MAXREG_COUNT
	.align		4
        /*007c*/ 	.byte	0x03, 0x1b
        /*007e*/ 	.short	0x00ff


	//----- nvinfo : EIATTR_EXIT_INSTR_OFFSETS
	.align		4
        /*0080*/ 	.byte	0x04, 0x1c
        /*0082*/ 	.short	(.L_27 - .L_26)


	//   ....[0]....
.L_26:
        /*0084*/ 	.word	0x00000580


	//   ....[1]....
        /*0088*/ 	.word	0x000005a0


	//----- nvinfo : EIATTR_REQNTID
	.align		4
.L_27:
        /*008c*/ 	.byte	0x04, 0x10
        /*008e*/ 	.short	(.L_29 - .L_28)
.L_28:
        /*0090*/ 	.word	0x00000100
        /*0094*/ 	.word	0x00000001
        /*0098*/ 	.word	0x00000001


	//----- nvinfo : EIATTR_CBANK_PARAM_SIZE
	.align		4
.L_29:
        /*009c*/ 	.byte	0x03, 0x19
        /*009e*/ 	.short	0x0034


	//----- nvinfo : EIATTR_PARAM_CBANK
	.align		4
        /*00a0*/ 	.byte	0x04, 0x0a
        /*00a2*/ 	.short	(.L_31 - .L_30)
	.align		4
.L_30:
        /*00a4*/ 	.word	index@(.nv.constant0.triton_poi_fused__native_batch_norm_legit_no_training_mul_sigmoid_27)
        /*00a8*/ 	.short	0x0210
        /*00aa*/ 	.short	0x0034


	//----- nvinfo : EIATTR_SW_WAR
	.align		4
.L_31:
        /*00ac*/ 	.byte	0x04, 0x36
        /*00ae*/ 	.short	(.L_33 - .L_32)
.L_32:
        /*00b0*/ 	.word	0x00000008
.L_33:


//--------------------- .nv.callgraph             --------------------------
	.section	.nv.callgraph,"",@"SHT_CUDA_CALLGRAPH"
	.align	4
	.sectionentsize	8
	.align		4
        /*0000*/ 	.word	0x00000000
	.align		4
        /*0004*/ 	.word	0xffffffff
	.align		4
        /*0008*/ 	.word	0x00000000
	.align		4
        /*000c*/ 	.word	0xfffffffe
	.align		4
        /*0010*/ 	.word	0x00000000
	.align		4
        /*0014*/ 	.word	0xfffffffd
	.align		4
        /*0018*/ 	.word	0x00000000
	.align		4
        /*001c*/ 	.word	0xfffffffc


//--------------------- .nv.constant4             --------------------------
	.section	.nv.constant4,"a",@progbits
	.align	8
	.align		8
.nv.constant4:
        /*0000*/ 	.dword	_$_str
	.align		8
        /*0008*/ 	.dword	_$_str_$_2


//--------------------- .text.triton_poi_fused__native_batch_norm_legit_no_training_mul_sigmoid_27 --------------------------
	.section	.text.triton_poi_fused__native_batch_norm_legit_no_training_mul_sigmoid_27,"ax",@progbits
	.align	128
        .global         triton_poi_fused__native_batch_norm_legit_no_training_mul_sigmoid_27
        .type           triton_poi_fused__native_batch_norm_legit_no_training_mul_sigmoid_27,@function
        .size           triton_poi_fused__native_batch_norm_legit_no_training_mul_sigmoid_27,(.L_x_1 - triton_poi_fused__native_batch_norm_legit_no_training_mul_sigmoid_27)
        .other          triton_poi_fused__native_batch_norm_legit_no_training_mul_sigmoid_27,@"STO_CUDA_ENTRY STV_DEFAULT"
triton_poi_fused__native_batch_norm_legit_no_training_mul_sigmoid_27:
.text.triton_poi_fused__native_batch_norm_legit_no_training_mul_sigmoid_27:
[----:B------:R-:W0:Y:S01]  /*0000*/  LDC R1, c[0x0][0x28] ;  /* 0x00000a00ff017b82 */ /* 0x000e220000000800 */
[----:B------:R-:W1:Y:S01]  /*0010*/  S2R R0, SR_TID.X ;  /* 0x0000000000007919 */ /* 0x000e620000002100 */
[----:B------:R-:W-:-:S06]  /*0020*/  HFMA2.MMA R2, -RZ, RZ, 0, 0 ;  /* 0x00000000ff027435 */ /* 0x000fcc00000001ff */
[----:B------:R-:W2:Y:S01]  /*0030*/  LDC.64 R10, c[0x0][0x228] ;  /* 0x00008a00ff0a7b82 */ /* 0x000ea20000000a00 */
[----:B------:R-:W-:Y:S01]  /*0040*/  ULDC.64 UR4, c[0x0][0x208] ;  /* 0x0000820000047ab9 */ /* 0x000fe20000000a00 */
[----:B------:R-:W3:Y:S06]  /*0050*/  S2R R3, SR_CTAID.X ;  /* 0x0000000000037919 */ /* 0x000eec0000002500 */
[----:B------:R-:W4:Y:S08]  /*0060*/  LDC.64 R16, c[0x0][0x220] ;  /* 0x00008800ff107b82 */ /* 0x000f300000000a00 */
[----:B------:R-:W5:Y:S08]  /*0070*/  LDC.64 R14, c[0x0][0x218] ;  /* 0x00008600ff0e7b82 */ /* 0x000f700000000a00 */
[----:B------:R-:W5:Y:S01]  /*0080*/  LDC.64 R18, c[0x0][0x230] ;  /* 0x00008c00ff127b82 */ /* 0x000f620000000a00 */
[----:B-1----:R-:W-:-:S07]  /*0090*/  SHF.L.U32 R0, R0, 0x1, RZ ;  /* 0x0000000100007819 */ /* 0x002fce00000006ff */
[----:B------:R-:W1:Y:S01]  /*00a0*/  LDC.64 R20, c[0x0][0x238] ;  /* 0x00008e00ff147b82 */ /* 0x000e620000000a00 */
[----:B------:R-:W-:-:S04]  /*00b0*/  LOP3.LUT R0, R0, 0x1fe, RZ, 0xc0, !PT ;  /* 0x000001fe00007812 */ /* 0x000fc800078ec0ff */
[----:B---3--:R-:W-:-:S04]  /*00c0*/  LEA R3, R3, R0, 0x9 ;  /* 0x0000000003037211 */ /* 0x008fc800078e48ff */
[C---:B------:R-:W-:Y:S01]  /*00d0*/  ISETP.GE.AND P0, PT, R3.reuse, 0x16e00, PT ;  /* 0x00016e000300780c */ /* 0x040fe20003f06270 */
[----:B------:R-:W-:-:S05]  /*00e0*/  IMAD.HI R0, R3, -0x4cf09cad, R2 ;  /* 0xb30f635303007827 */ /* 0x000fca00078e0202 */
[----:B------:R-:W-:-:S04]  /*00f0*/  SHF.R.U32.HI R5, RZ, 0x1f, R0 ;  /* 0x0000001fff057819 */ /* 0x000fc80000011600 */
[----:B------:R-:W-:-:S05]  /*0100*/  LEA.HI.SX32 R5, R0, R5, 0x18 ;  /* 0x0000000500057211 */ /* 0x000fca00078fc2ff */
[----:B------:R-:W-:Y:S01]  /*0110*/  IMAD R13, R5, -0x16e, R3 ;  /* 0xfffffe92050d7824 */ /* 0x000fe200078e0203 */
[----:B------:R-:W-:-:S03]  /*0120*/  CS2R R4, SRZ ;  /* 0x0000000000047805 */ /* 0x000fc6000001ff00 */
[----:B--2---:R-:W-:-:S05]  /*0130*/  IMAD.WIDE R10, R13, 0x4, R10 ;  /* 0x000000040d0a7825 */ /* 0x004fca00078e020a */
[----:B------:R2:W3:Y:S01]  /*0140*/  @!P0 LDG.E.EL.64 R4, desc[UR4][R10.64] ;  /* 0x000000040a048981 */ /* 0x0004e2000c2e1b00 */
[----:B------:R-:W-:Y:S02]  /*0150*/  CS2R R6, SRZ ;  /* 0x0000000000067805 */ /* 0x000fe4000001ff00 */
[----:B------:R-:W-:Y:S01]  /*0160*/  CS2R R8, SRZ ;  /* 0x0000000000087805 */ /* 0x000fe2000001ff00 */
[----:B----4-:R-:W-:-:S04]  /*0170*/  IMAD.WIDE R16, R13, 0x4, R16 ;  /* 0x000000040d107825 */ /* 0x010fc800078e0210 */
[----:B-----5:R-:W-:Y:S01]  /*0180*/  IMAD.WIDE R14, R3, 0x4, R14 ;  /* 0x00000004030e7825 */ /* 0x020fe200078e020e */
[----:B------:R4:W5:Y:S01]  /*0190*/  @!P0 LDG.E.EL.64 R6, desc[UR4][R16.64] ;  /* 0x0000000410068981 */ /* 0x000962000c2e1b00 */
[----:B--2---:R-:W-:Y:S02]  /*01a0*/  CS2R R10, SRZ ;  /* 0x00000000000a7805 */ /* 0x004fe4000001ff00 */
[C---:B0-----:R-:W-:Y:S01]  /*01b0*/  IMAD.WIDE R18, R13.reuse, 0x4, R18 ;  /* 0x000000040d127825 */ /* 0x041fe200078e0212 */
[----:B------:R0:W5:Y:S03]  /*01c0*/  @!P0 LDG.E.64 R8, desc[UR4][R14.64] ;  /* 0x000000040e088981 */ /* 0x000166000c1e1b00 */
[----:B-1----:R-:W-:Y:S01]  /*01d0*/  IMAD.WIDE R20, R13, 0x4, R20 ;  /* 0x000000040d147825 */ /* 0x002fe200078e0214 */
[----:B------:R-:W-:-:S04]  /*01e0*/  CS2R R12, SRZ ;  /* 0x00000000000c7805 */ /* 0x000fc8000001ff00 */
[----:B------:R-:W2:Y:S04]  /*01f0*/  @!P0 LDG.E.EL.64 R10, desc[UR4][R20.64] ;  /* 0x00000004140a8981 */ /* 0x000ea8000c2e1b00 */
[----:B------:R-:W2:Y:S01]  /*0200*/  @!P0 LDG.E.EL.64 R12, desc[UR4][R18.64] ;  /* 0x00000004120c8981 */ /* 0x000ea2000c2e1b00 */
[----:B------:R-:W-:Y:S01]  /*0210*/  MOV R0, 0x3e800000 ;  /* 0x3e80000000007802 */ /* 0x000fe20000000f00 */
[----:B---3--:R-:W-:Y:S01]  /*0220*/  FADD R4, R4, 9.9999997473787516356e-06 ;  /* 0x3727c5ac04047421 */ /* 0x008fe20000000000 */
[----:B------:R-:W-:-:S03]  /*0230*/  FADD R5, R5, 9.9999997473787516356e-06 ;  /* 0x3727c5ac05057421 */ /* 0x000fc60000000000 */
[----:B------:R-:W1:Y:S08]  /*0240*/  MUFU.SQRT R2, R4 ;  /* 0x0000000400027308 */ /* 0x000e700000002000 */
[----:B----4-:R-:W3:Y:S01]  /*0250*/  MUFU.SQRT R16, R5 ;  /* 0x0000000500107308 */ /* 0x010ee20000002000 */
[C---:B-1----:R-:W-:Y:S02]  /*0260*/  FSETP.GT.AND P1, PT, R2.reuse, 8.50705917302346158658e+37, PT ;  /* 0x7e8000000200780b */ /* 0x042fe40003f24000 */
[----:B------:R-:W-:-:S02]  /*0270*/  FSETP.GEU.AND P3, PT, R2, 1.175494350822287508e-38, PT ;  /* 0x008000000200780b */ /* 0x000fc40003f6e000 */
[C---:B---3--:R-:W-:Y:S02]  /*0280*/  FSETP.GT.AND P2, PT, R16.reuse, 8.50705917302346158658e+37, PT ;  /* 0x7e8000001000780b */ /* 0x048fe40003f44000 */
[----:B------:R-:W-:-:S07]  /*0290*/  FSETP.GEU.AND P4, PT, R16, 1.175494350822287508e-38, PT ;  /* 0x008000001000780b */ /* 0x000fce0003f8e000 */
[----:B------:R-:W-:-:S04]  /*02a0*/  @P1 FMUL R2, R2, 0.25 ;  /* 0x3e80000002021820 */ /* 0x000fc80000400000 */
[----:B------:R-:W-:Y:S01]  /*02b0*/  @!P3 FMUL R2, R2, 16777216 ;  /* 0x4b8000000202b820 */ /* 0x000fe20000400000 */
[----:B------:R-:W-:-:S04]  /*02c0*/  @P2 FMUL R16, R16, 0.25 ;  /* 0x3e80000010102820 */ /* 0x000fc80000400000 */
[----:B------:R-:W-:Y:S01]  /*02d0*/  @!P4 FMUL R16, R16, 16777216 ;  /* 0x4b8000001010c820 */ /* 0x000fe20000400000 */
[----:B------:R-:W1:Y:S01]  /*02e0*/  MUFU.RCP R2, R2 ;  /* 0x0000000200027308 */ /* 0x000e620000001000 */
[----:B------:R-:W-:-:S07]  /*02f0*/  FSEL R5, R0, 1, P1 ;  /* 0x3f80000000057808 */ /* 0x000fce0000800000 */
[----:B------:R-:W3:Y:S01]  /*0300*/  MUFU.RCP R16, R16 ;  /* 0x0000001000107308 */ /* 0x000ee20000001000 */
[----:B0-----:R-:W-:Y:S01]  /*0310*/  FSEL R15, R0, 1, P2 ;  /* 0x3f800000000f7808 */ /* 0x001fe20001000000 */
[----:B------:R-:W-:-:S04]  /*0320*/  @!P3 FMUL R5, R5, 16777216 ;  /* 0x4b8000000505b820 */ /* 0x000fc80000400000 */
[----:B------:R-:W-:Y:S01]  /*0330*/  @!P4 FMUL R15, R15, 16777216 ;  /* 0x4b8000000f0fc820 */ /* 0x000fe20000400000 */
[----:B-1----:R-:W-:Y:S01]  /*0340*/  FMUL R5, R2, R5 ;  /* 0x0000000502057220 */ /* 0x002fe20000400000 */
[----:B-----5:R-:W-:Y:S01]  /*0350*/  FADD R6, -R6, R8 ;  /* 0x0000000806067221 */ /* 0x020fe20000000100 */
[----:B------:R-:W-:Y:S01]  /*0360*/  FADD R7, -R7, R9 ;  /* 0x0000000907077221 */ /* 0x000fe20000000100 */
[----:B---3--:R-:W-:Y:S02]  /*0370*/  FMUL R2, R16, R15 ;  /* 0x0000000f10027220 */ /* 0x008fe40000400000 */
[----:B------:R-:W-:Y:S02]  /*0380*/  FMUL R5, R6, R5 ;  /* 0x0000000506057220 */ /* 0x000fe40000400000 */
[----:B------:R-:W-:Y:S02]  /*0390*/  FMUL R2, R7, R2 ;  /* 0x0000000207027220 */ /* 0x000fe40000400000 */
[----:B--2---:R-:W-:-:S02]  /*03a0*/  FFMA R10, R5, R12, R10 ;  /* 0x0000000c050a7223 */ /* 0x004fc4000000000a */
[----:B------:R-:W-:Y:S02]  /*03b0*/  FFMA R11, R2, R13, R11 ;  /* 0x0000000d020b7223 */ /* 0x000fe4000000000b */
[----:B------:R-:W-:Y:S02]  /*03c0*/  FADD R4, RZ, -R10 ;  /* 0x8000000aff047221 */ /* 0x000fe40000000000 */
[----:B------:R-:W-:Y:S02]  /*03d0*/  FADD R2, RZ, -R11 ;  /* 0x8000000bff027221 */ /* 0x000fe40000000000 */
[----:B------:R-:W-:Y:S02]  /*03e0*/  FMUL R4, R4, 1.4426950216293334961 ;  /* 0x3fb8aa3b04047820 */ /* 0x000fe40000400000 */
[----:B------:R-:W-:-:S03]  /*03f0*/  FMUL R6, R2, 1.4426950216293334961 ;  /* 0x3fb8aa3b02067820 */ /* 0x000fc60000400000 */
[----:B------:R-:W-:Y:S02]  /*0400*/  FSETP.GEU.AND P1, PT, R4, -126, PT ;  /* 0xc2fc00000400780b */ /* 0x000fe40003f2e000 */
[----:B------:R-:W-:-:S11]  /*0410*/  FSETP.GEU.AND P2, PT, R6, -126, PT ;  /* 0xc2fc00000600780b */ /* 0x000fd60003f4e000 */
[----:B------:R-:W-:Y:S02]  /*0420*/  @!P1 FMUL R4, R4, 0.5 ;  /* 0x3f00000004049820 */ /* 0x000fe40000400000 */
[----:B------:R-:W-:Y:S02]  /*0430*/  @!P2 FMUL R6, R6, 0.5 ;  /* 0x3f0000000606a820 */ /* 0x000fe40000400000 */
[----:B------:R-:W0:Y:S08]  /*0440*/  MUFU.EX2 R2, R4 ;  /* 0x0000000400027308 */ /* 0x000e300000000800 */
[----:B------:R-:W1:Y:S01]  /*0450*/  MUFU.EX2 R5, R6 ;  /* 0x0000000600057308 */ /* 0x000e620000000800 */
[----:B0-----:R-:W-:-:S04]  /*0460*/  @!P1 FMUL R2, R2, R2 ;  /* 0x0000000202029220 */ /* 0x001fc80000400000 */
[----:B------:R-:W-:Y:S01]  /*0470*/  FADD R7, R2, 1 ;  /* 0x3f80000002077421 */ /* 0x000fe20000000000 */
[----:B-1----:R-:W-:-:S04]  /*0480*/  @!P2 FMUL R5, R5, R5 ;  /* 0x000000050505a220 */ /* 0x002fc80000400000 */
[----:B------:R-:W-:Y:S01]  /*0490*/  FADD R8, R5, 1 ;  /* 0x3f80000005087421 */ /* 0x000fe20000000000 */
[----:B------:R-:W-:Y:S01]  /*04a0*/  FSETP.GT.AND P1, PT, R7, 8.50705917302346158658e+37, PT ;  /* 0x7e8000000700780b */ /* 0x000fe20003f24000 */
[----:B------:R-:W0:Y:S03]  /*04b0*/  LDC.64 R4, c[0x0][0x210] ;  /* 0x00008400ff047b82 */ /* 0x000e260000000a00 */
[----:B------:R-:W-:-:S09]  /*04c0*/  FSETP.GT.AND P2, PT, R8, 8.50705917302346158658e+37, PT ;  /* 0x7e8000000800780b */ /* 0x000fd20003f44000 */
[----:B------:R-:W-:-:S04]  /*04d0*/  @P1 FMUL R7, R7, 0.25 ;  /* 0x3e80000007071820 */ /* 0x000fc80000400000 */
[----:B------:R-:W-:Y:S02]  /*04e0*/  @P2 FMUL R8, R8, 0.25 ;  /* 0x3e80000008082820 */ /* 0x000fe40000400000 */
[----:B------:R-:W1:Y:S08]  /*04f0*/  MUFU.RCP R7, R7 ;  /* 0x0000000700077308 */ /* 0x000e700000001000 */
[----:B------:R-:W2:Y:S01]  /*0500*/  MUFU.RCP R8, R8 ;  /* 0x0000000800087308 */ /* 0x000ea20000001000 */
[----:B------:R-:W-:-:S02]  /*0510*/  FSEL R2, R0, 1, P1 ;  /* 0x3f80000000027808 */ /* 0x000fc40000800000 */
[----:B------:R-:W-:-:S03]  /*0520*/  FSEL R13, R0, 1, P2 ;  /* 0x3f800000000d7808 */ /* 0x000fc60001000000 */
[----:B-1----:R-:W-:Y:S01]  /*0530*/  FMUL R9, R7, R2 ;  /* 0x0000000207097220 */ /* 0x002fe20000400000 */
[----:B0-----:R-:W-:-:S04]  /*0540*/  IMAD.WIDE R2, R3, 0x4, R4 ;  /* 0x0000000403027825 */ /* 0x001fc800078e0204 */
[----:B------:R-:W-:Y:S01]  /*0550*/  FMUL R10, R10, R9 ;  /* 0x000000090a0a7220 */ /* 0x000fe20000400000 */
[----:B--2---:R-:W-:-:S04]  /*0560*/  FMUL R0, R8, R13 ;  /* 0x0000000d08007220 */ /* 0x004fc80000400000 */
[----:B------:R-:W-:Y:S01]  /*0570*/  FMUL R11, R11, R0 ;  /* 0x000000000b0b7220 */ /* 0x000fe20000400000 */
[----:B------:R-:W-:Y:S06]  /*0580*/  @P0 EXIT ;  /* 0x000000000000094d */ /* 0x000fec0003800000 */
[----:B------:R-:W-:Y:S01]  /*0590*/  STG.E.64 desc[UR4][R2.64], R10 ;  /* 0x0000000a02007986 */ /* 0x000fe2000c101b04 */
[----:B------:R-:W-:Y:S05]  /*05a0*/  EXIT ;  /* 0x000000000000794d */ /* 0x000fea0003800000 */
.L_x_0:
[----:B------:R-:W-:-:S00]  /*05b0*/  BRA `(.L_x_0) ;  /* 0xfffffffc00fc7947 */ /* 0x000fc0000383ffff */
[----:B------:R-:W-:-:S00]  /*05c0*/  NOP ;  /* 0x0000000000007918 */ /* 0x000fc00000000000 */
        /* <DEDUP_REMOVED lines=11> */
.L_x_1:


//--------------------- .nv.global.init           --------------------------
	.section	.nv.global.init,"aw",@progbits
.nv.global.init:
	.type		_$_str,@object
	.size		_$_str,(_$_str_$_2 - _$_str)
_$_str:
        /*0000*/ 	.byte	0x5f, 0x5f, 0x43, 0x55, 0x44, 0x41, 0x5f, 0x46, 0x54, 0x5a, 0x00
	.type		_$_str_$_2,@object
	.size		_$_str_$_2,(.L_1 - _$_str_$_2)
_$_str_$_2:
        /*000b*/ 	.byte	0x5f, 0x5f, 0x43, 0x55, 0x44, 0x41, 0x5f, 0x50, 0x52, 0x45, 0x43, 0x5f, 0x53, 0x51, 0x52, 0x54
        /*001b*/ 	.byte	0x00
.L_1:


//--------------------- .nv.constant0.triton_poi_fused__native_batch_norm_legit_no_training_mul_sigmoid_27 --------------------------
	.section	.nv.constant0.triton_poi_fused__native_batch_norm_legit_no_training_mul_sigmoid_27,"a",@progbits
	.sectionflags	@""
	.align	4
.nv.constant0.triton_poi_fused__native_batch_norm_legit_no_training_mul_sigmoid_27:
	.zero		580
